//
// Generated by NVIDIA NVVM Compiler
//
// Compiler Build ID: CL-36424714
// Cuda compilation tools, release 13.0, V13.0.88
// Based on NVVM 20.0.0
//

.version 9.0
.target sm_100
.address_size 64

	// .globl	_Z12searchLetterPcS_S_PiS0_i

.visible .entry _Z12searchLetterPcS_S_PiS0_i(
	.param .u64 .ptr .align 1 _Z12searchLetterPcS_S_PiS0_i_param_0,
	.param .u64 .ptr .align 1 _Z12searchLetterPcS_S_PiS0_i_param_1,
	.param .u64 .ptr .align 1 _Z12searchLetterPcS_S_PiS0_i_param_2,
	.param .u64 .ptr .align 1 _Z12searchLetterPcS_S_PiS0_i_param_3,
	.param .u64 .ptr .align 1 _Z12searchLetterPcS_S_PiS0_i_param_4,
	.param .u32 _Z12searchLetterPcS_S_PiS0_i_param_5
)
{
	.reg .pred 	%p<6>;
	.reg .b16 	%rs<4>;
	.reg .b32 	%r<18>;
	.reg .b64 	%rd<21>;

	ld.param.u64 	%rd3, [_Z12searchLetterPcS_S_PiS0_i_param_0];
	ld.param.u64 	%rd5, [_Z12searchLetterPcS_S_PiS0_i_param_1];
	ld.param.u64 	%rd6, [_Z12searchLetterPcS_S_PiS0_i_param_2];
	ld.param.u64 	%rd7, [_Z12searchLetterPcS_S_PiS0_i_param_3];
	ld.param.u64 	%rd4, [_Z12searchLetterPcS_S_PiS0_i_param_4];
	ld.param.u32 	%r6, [_Z12searchLetterPcS_S_PiS0_i_param_5];
	cvta.to.global.u64 	%rd8, %rd7;
	cvta.to.global.u64 	%rd9, %rd5;
	cvta.to.global.u64 	%rd10, %rd6;
	mov.u32 	%r1, %ctaid.x;
	mov.u32 	%r7, %ntid.x;
	mov.u32 	%r2, %tid.x;
	mad.lo.s32 	%r3, %r1, %r7, %r2;
	ld.global.u8 	%rs1, [%rd10];
	cvt.s64.s32 	%rd11, %r3;
	add.s64 	%rd1, %rd9, %rd11;
	ld.global.u8 	%rs2, [%rd1];
	setp.ne.s16 	%p1, %rs1, %rs2;
	mul.wide.s32 	%rd12, %r3, 4;
	add.s64 	%rd2, %rd8, %rd12;
	@%p1 bra 	$L__BB0_2;
	cvta.to.global.u64 	%rd14, %rd3;
	mov.b32 	%r9, 1;
	st.global.u32 	[%rd2], %r9;
	ld.global.u8 	%rs3, [%rd1];
	add.s64 	%rd15, %rd14, %rd11;
	st.global.u8 	[%rd15], %rs3;
	bra.uni 	$L__BB0_3;
$L__BB0_2:
	mov.b32 	%r8, 0;
	st.global.u32 	[%rd2], %r8;
$L__BB0_3:
	bar.sync 	0;
	setp.lt.s32 	%p2, %r6, 2;
	@%p2 bra 	$L__BB0_8;
	mov.b32 	%r17, 1;
$L__BB0_5:
	shl.b32 	%r5, %r17, 1;
	add.s32 	%r11, %r5, -1;
	and.b32  	%r12, %r11, %r3;
	setp.ne.s32 	%p3, %r12, 0;
	@%p3 bra 	$L__BB0_7;
	mul.wide.s32 	%rd16, %r17, 4;
	add.s64 	%rd17, %rd2, %rd16;
	ld.global.u32 	%r13, [%rd17];
	ld.global.u32 	%r14, [%rd2];
	add.s32 	%r15, %r14, %r13;
	st.global.u32 	[%rd2], %r15;
$L__BB0_7:
	bar.sync 	0;
	setp.lt.s32 	%p4, %r5, %r6;
	mov.u32 	%r17, %r5;
	@%p4 bra 	$L__BB0_5;
$L__BB0_8:
	setp.ne.s32 	%p5, %r2, 0;
	@%p5 bra 	$L__BB0_10;
	ld.global.u32 	%r16, [%rd2];
	cvta.to.global.u64 	%rd18, %rd4;
	mul.wide.u32 	%rd19, %r1, 4;
	add.s64 	%rd20, %rd18, %rd19;
	st.global.u32 	[%rd20], %r16;
$L__BB0_10:
	ret;

}
	// .globl	_Z11count_finalPii
.visible .entry _Z11count_finalPii(
	.param .u64 .ptr .align 1 _Z11count_finalPii_param_0,
	.param .u32 _Z11count_finalPii_param_1
)
{
	.reg .pred 	%p<4>;
	.reg .b32 	%r<16>;
	.reg .b64 	%rd<7>;

	ld.param.u64 	%rd3, [_Z11count_finalPii_param_0];
	ld.param.u32 	%r7, [_Z11count_finalPii_param_1];
	cvta.to.global.u64 	%rd1, %rd3;
	mov.u32 	%r1, %tid.x;
	add.s32 	%r14, %r1, 1;
	setp.ge.s32 	%p1, %r14, %r7;
	@%p1 bra 	$L__BB1_5;
	mul.wide.u32 	%rd4, %r1, 4;
	add.s64 	%rd2, %rd1, %rd4;
	mov.b32 	%r15, 1;
$L__BB1_2:
	shl.b32 	%r15, %r15, 1;
	add.s32 	%r9, %r15, -1;
	and.b32  	%r10, %r9, %r1;
	setp.ne.s32 	%p2, %r10, 0;
	@%p2 bra 	$L__BB1_4;
	mul.wide.u32 	%rd5, %r14, 4;
	add.s64 	%rd6, %rd1, %rd5;
	ld.global.u32 	%r11, [%rd6];
	ld.global.u32 	%r12, [%rd2];
	add.s32 	%r13, %r12, %r11;
	st.global.u32 	[%rd2], %r13;
$L__BB1_4:
	bar.sync 	0;
	add.s32 	%r14, %r15, %r1;
	setp.lt.s32 	%p3, %r14, %r7;
	@%p3 bra 	$L__BB1_2;
$L__BB1_5:
	ret;

}


// ===== COMPILED SASS (sm_100) =====

	.target	sm_100

	.elftype	@"ET_EXEC"


//--------------------- .note.nv.tkinfo           --------------------------
	.section	.note.nv.tkinfo,"",@"SHT_NOTE"
	.sectionflags	@"SHF_NOTE_NV_TKINFO"
	.tkinfo
        /*0018*/ 	.word	0x00000002
        /*0030*/ 	.string	""
        /*0030*/ 	.string	"ptxas"
        /*0030*/ 	.string	"Cuda compilation tools, release 13.0, V13.0.88"
        /*0030*/ 	.string	"Build cuda_13.0.r13.0/compiler.36424714_0"
        /*0030*/ 	.string	"-arch sm_100 -m 64 "



//--------------------- .note.nv.cuinfo           --------------------------
	.section	.note.nv.cuinfo,"",@"SHT_NOTE"
	.sectionflags	@"SHF_NOTE_NV_CUINFO"
        /*0018*/ 	.short	0x0002
        /*001a*/ 	.short	0x0064
        /*001c*/ 	.short	0x0082
	.zero		2


//--------------------- .nv.info                  --------------------------
	.section	.nv.info,"",@"SHT_CUDA_INFO"
	.align	4


	//----- nvinfo : EIATTR_REGCOUNT
	.align		4
        /*0000*/ 	.byte	0x04, 0x2f
        /*0002*/ 	.short	(.L_1 - .L_0)
	.align		4
.L_0:
        /*0004*/ 	.word	index@(_Z12searchLetterPcS_S_PiS0_i)
        /*0008*/ 	.word	0x00000010


	//----- nvinfo : EIATTR_FRAME_SIZE
	.align		4
.L_1:
        /*000c*/ 	.byte	0x04, 0x11
        /*000e*/ 	.short	(.L_3 - .L_2)
	.align		4
.L_2:
        /*0010*/ 	.word	index@(_Z12searchLetterPcS_S_PiS0_i)
        /*0014*/ 	.word	0x00000000


	//----- nvinfo : EIATTR_REGCOUNT
	.align		4
.L_3:
        /*0018*/ 	.byte	0x04, 0x2f
        /*001a*/ 	.short	(.L_5 - .L_4)
	.align		4
.L_4:
        /*001c*/ 	.word	index@(_Z11count_finalPii)
        /*0020*/ 	.word	0x0000000e


	//----- nvinfo : EIATTR_FRAME_SIZE
	.align		4
.L_5:
        /*0024*/ 	.byte	0x04, 0x11
        /*0026*/ 	.short	(.L_7 - .L_6)
	.align		4
.L_6:
        /*0028*/ 	.word	index@(_Z11count_finalPii)
        /*002c*/ 	.word	0x00000000


	//----- nvinfo : EIATTR_MIN_STACK_SIZE
	.align		4
.L_7:
        /*0030*/ 	.byte	0x04, 0x12
        /*0032*/ 	.short	(.L_9 - .L_8)
	.align		4
.L_8:
        /*0034*/ 	.word	index@(_Z11count_finalPii)
        /*0038*/ 	.word	0x00000000


	//----- nvinfo : EIATTR_MIN_STACK_SIZE
	.align		4
.L_9:
        /*003c*/ 	.byte	0x04, 0x12
        /*003e*/ 	.short	(.L_11 - .L_10)
	.align		4
.L_10:
        /*0040*/ 	.word	index@(_Z12searchLetterPcS_S_PiS0_i)
        /*0044*/ 	.word	0x00000000
.L_11:


//--------------------- .nv.compat                --------------------------
	.section	.nv.compat,"",@"SHT_CUDA_COMPAT_INFO"
	.align	4
        /*0000*/ 	.byte	0x02, 0x09, 0x00, 0x00, 0x02, 0x02, 0x01, 0x00, 0x02, 0x05, 0x05, 0x00, 0x03, 0x07, 0x01, 0x01
        /*0010*/ 	.byte	0x02, 0x03, 0x00, 0x00, 0x02, 0x06, 0x01, 0x00, 0x04, 0x0b, 0x08, 0x00, 0x09, 0x00, 0x00, 0x00
        /*0020*/ 	.byte	0x00, 0x00, 0x00, 0x00


//--------------------- .nv.info._Z11count_finalPii --------------------------
	.section	.nv.info._Z11count_finalPii,"",@"SHT_CUDA_INFO"
	.sectionflags	@""
	.align	4


	//----- nvinfo : EIATTR_CUDA_API_VERSION
	.align		4
        /*0000*/ 	.byte	0x04, 0x37
        /*0002*/ 	.short	(.L_13 - .L_12)
.L_12:
        /*0004*/ 	.word	0x00000082


	//----- nvinfo : EIATTR_KPARAM_INFO
	.align		4
.L_13:
        /*0008*/ 	.byte	0x04, 0x17
        /*000a*/ 	.short	(.L_15 - .L_14)
.L_14:
        /*000c*/ 	.word	0x00000000
        /*0010*/ 	.short	0x0001
        /*0012*/ 	.short	0x0008
        /*0014*/ 	.byte	0x00, 0xf0, 0x11, 0x00


	//----- nvinfo : EIATTR_KPARAM_INFO
	.align		4
.L_15:
        /*0018*/ 	.byte	0x04, 0x17
        /*001a*/ 	.short	(.L_17 - .L_16)
.L_16:
        /*001c*/ 	.word	0x00000000
        /*0020*/ 	.short	0x0000
        /*0022*/ 	.short	0x0000
        /*0024*/ 	.byte	0x00, 0xf5, 0x21, 0x00


	//----- nvinfo : EIATTR_SPARSE_MMA_MASK
	.align		4
.L_17:
        /*0028*/ 	.byte	0x03, 0x50
        /*002a*/ 	.short	0x0000


	//----- nvinfo : EIATTR_MAXREG_COUNT
	.align		4
        /*002c*/ 	.byte	0x03, 0x1b
        /*002e*/ 	.short	0x00ff


	//----- nvinfo : EIATTR_NUM_BARRIERS
	.align		4
        /*0030*/ 	.byte	0x02, 0x4c
        /*0032*/ 	.byte	0x01
	.zero		1


	//----- nvinfo : EIATTR_MERCURY_ISA_VERSION
	.align		4
        /*0034*/ 	.byte	0x03, 0x5f
        /*0036*/ 	.short	0x0101


	//----- nvinfo : EIATTR_VRC_CTA_INIT_COUNT
	.align		4
        /*0038*/ 	.byte	0x02, 0x4a
	.zero		1
	.zero		1


	//----- nvinfo : EIATTR_EXIT_INSTR_OFFSETS
	.align		4
        /*003c*/ 	.byte	0x04, 0x1c
        /*003e*/ 	.short	(.L_19 - .L_18)


	//   ....[0]....
.L_18:
        /*0040*/ 	.word	0x00000050


	//   ....[1]....
        /*0044*/ 	.word	0x000001a0


	//----- nvinfo : EIATTR_CRS_STACK_SIZE
	.align		4
.L_19:
        /*0048*/ 	.byte	0x04, 0x1e
        /*004a*/ 	.short	(.L_21 - .L_20)
.L_20:
        /*004c*/ 	.word	0x00000000


	//----- nvinfo : EIATTR_CBANK_PARAM_SIZE
	.align		4
.L_21:
        /*0050*/ 	.byte	0x03, 0x19
        /*0052*/ 	.short	0x000c


	//----- nvinfo : EIATTR_PARAM_CBANK
	.align		4
        /*0054*/ 	.byte	0x04, 0x0a
        /*0056*/ 	.short	(.L_23 - .L_22)
	.align		4
.L_22:
        /*0058*/ 	.word	index@(.nv.constant0._Z11count_finalPii)
        /*005c*/ 	.short	0x0380
        /*005e*/ 	.short	0x000c


	//----- nvinfo : EIATTR_SW_WAR
	.align		4
.L_23:
        /*0060*/ 	.byte	0x04, 0x36
        /*0062*/ 	.short	(.L_25 - .L_24)
.L_24:
        /*0064*/ 	.word	0x00000008
.L_25:


//--------------------- .nv.info._Z12searchLetterPcS_S_PiS0_i --------------------------
	.section	.nv.info._Z12searchLetterPcS_S_PiS0_i,"",@"SHT_CUDA_INFO"
	.sectionflags	@""
	.align	4


	//----- nvinfo : EIATTR_CUDA_API_VERSION
	.align		4
        /*0000*/ 	.byte	0x04, 0x37
        /*0002*/ 	.short	(.L_27 - .L_26)
.L_26:
        /*0004*/ 	.word	0x00000082


	//----- nvinfo : EIATTR_KPARAM_INFO
	.align		4
.L_27:
        /*0008*/ 	.byte	0x04, 0x17
        /*000a*/ 	.short	(.L_29 - .L_28)
.L_28:
        /*000c*/ 	.word	0x00000000
        /*0010*/ 	.short	0x0005
        /*0012*/ 	.short	0x0028
        /*0014*/ 	.byte	0x00, 0xf0, 0x11, 0x00


	//----- nvinfo : EIATTR_KPARAM_INFO
	.align		4
.L_29:
        /*0018*/ 	.byte	0x04, 0x17
        /*001a*/ 	.short	(.L_31 - .L_30)
.L_30:
        /*001c*/ 	.word	0x00000000
        /*0020*/ 	.short	0x0004
        /*0022*/ 	.short	0x0020
        /*0024*/ 	.byte	0x00, 0xf5, 0x21, 0x00


	//----- nvinfo : EIATTR_KPARAM_INFO
	.align		4
.L_31:
        /*0028*/ 	.byte	0x04, 0x17
        /*002a*/ 	.short	(.L_33 - .L_32)
.L_32:
        /*002c*/ 	.word	0x00000000
        /*0030*/ 	.short	0x0003
        /*0032*/ 	.short	0x0018
        /*0034*/ 	.byte	0x00, 0xf5, 0x21, 0x00


	//----- nvinfo : EIATTR_KPARAM_INFO
	.align		4
.L_33:
        /*0038*/ 	.byte	0x04, 0x17
        /*003a*/ 	.short	(.L_35 - .L_34)
.L_34:
        /*003c*/ 	.word	0x00000000
        /*0040*/ 	.short	0x0002
        /*0042*/ 	.short	0x0010
        /*0044*/ 	.byte	0x00, 0xf5, 0x21, 0x00


	//----- nvinfo : EIATTR_KPARAM_INFO
	.align		4
.L_35:
        /*0048*/ 	.byte	0x04, 0x17
        /*004a*/ 	.short	(.L_37 - .L_36)
.L_36:
        /*004c*/ 	.word	0x00000000
        /*0050*/ 	.short	0x0001
        /*0052*/ 	.short	0x0008
        /*0054*/ 	.byte	0x00, 0xf5, 0x21, 0x00


	//----- nvinfo : EIATTR_KPARAM_INFO
	.align		4
.L_37:
        /*0058*/ 	.byte	0x04, 0x17
        /*005a*/ 	.short	(.L_39 - .L_38)
.L_38:
        /*005c*/ 	.word	0x00000000
        /*0060*/ 	.short	0x0000
        /*0062*/ 	.short	0x0000
        /*0064*/ 	.byte	0x00, 0xf5, 0x21, 0x00


	//----- nvinfo : EIATTR_SPARSE_MMA_MASK
	.align		4
.L_39:
        /*0068*/ 	.byte	0x03, 0x50
        /*006a*/ 	.short	0x0000


	//----- nvinfo : EIATTR_MAXREG_COUNT
	.align		4
        /*006c*/ 	.byte	0x03, 0x1b
        /*006e*/ 	.short	0x00ff


	//----- nvinfo : EIATTR_NUM_BARRIERS
	.align		4
        /*0070*/ 	.byte	0x02, 0x4c
        /*0072*/ 	.byte	0x01
	.zero		1


	//----- nvinfo : EIATTR_MERCURY_ISA_VERSION
	.align		4
        /*0074*/ 	.byte	0x03, 0x5f
        /*0076*/ 	.short	0x0101


	//----- nvinfo : EIATTR_VRC_CTA_INIT_COUNT
	.align		4
        /*0078*/ 	.byte	0x02, 0x4a
	.zero		1
	.zero		1


	//----- nvinfo : EIATTR_EXIT_INSTR_OFFSETS
	.align		4
        /*007c*/ 	.byte	0x04, 0x1c
        /*007e*/ 	.short	(.L_41 - .L_40)


	//   ....[0]....
.L_40:
        /*0080*/ 	.word	0x00000320


	//   ....[1]....
        /*0084*/ 	.word	0x00000370


	//----- nvinfo : EIATTR_CRS_STACK_SIZE
	.align		4
.L_41:
        /*0088*/ 	.byte	0x04, 0x1e
        /*008a*/ 	.short	(.L_43 - .L_42)
.L_42:
        /*008c*/ 	.word	0x00000000


	//----- nvinfo : EIATTR_CBANK_PARAM_SIZE
	.align		4
.L_43:
        /*0090*/ 	.byte	0x03, 0x19
        /*0092*/ 	.short	0x002c


	//----- nvinfo : EIATTR_PARAM_CBANK
	.align		4
        /*0094*/ 	.byte	0x04, 0x0a
        /*0096*/ 	.short	(.L_45 - .L_44)
	.align		4
.L_44:
        /*0098*/ 	.word	index@(.nv.constant0._Z12searchLetterPcS_S_PiS0_i)
        /*009c*/ 	.short	0x0380
        /*009e*/ 	.short	0x002c


	//----- nvinfo : EIATTR_SW_WAR
	.align		4
.L_45:
        /*00a0*/ 	.byte	0x04, 0x36
        /*00a2*/ 	.short	(.L_47 - .L_46)
.L_46:
        /*00a4*/ 	.word	0x00000008
.L_47:


//--------------------- .nv.callgraph             --------------------------
	.section	.nv.callgraph,"",@"SHT_CUDA_CALLGRAPH"
	.align	4
	.sectionentsize	8
	.align		4
        /*0000*/ 	.word	0x00000000
	.align		4
        /*0004*/ 	.word	0xffffffff
	.align		4
        /*0008*/ 	.word	0x00000000
	.align		4
        /*000c*/ 	.word	0xfffffffe
	.align		4
        /*0010*/ 	.word	0x00000000
	.align		4
        /*0014*/ 	.word	0xfffffffd
	.align		4
        /*0018*/ 	.word	0x00000000
	.align		4
        /*001c*/ 	.word	0xfffffffc


//--------------------- .text._Z11count_finalPii  --------------------------
	.section	.text._Z11count_finalPii,"ax",@progbits
	.align	128
        .global         _Z11count_finalPii
        .type           _Z11count_finalPii,@function
        .size           _Z11count_finalPii,(.L_x_11 - _Z11count_finalPii)
        .other          _Z11count_finalPii,@"STO_CUDA_ENTRY STV_DEFAULT"
_Z11count_finalPii:
.text._Z11count_finalPii:
[----:B------:R-:W-:Y:S01]  /*0000*/  LDC R1, c[0x0][0x37c] ;  /* 0x0000df00ff017b82 */ /* 0x000fe20000000800 */
[----:B------:R-:W0:Y:S01]  /*0010*/  S2R R11, SR_TID.X ;  /* 0x00000000000b7919 */ /* 0x000e220000002100 */
[----:B------:R-:W1:Y:S01]  /*0020*/  LDCU UR4, c[0x0][0x388] ;  /* 0x00007100ff0477ac */ /* 0x000e620008000800 */
[----:B0-----:R-:W-:-:S05]  /*0030*/  VIADD R0, R11, 0x1 ;  /* 0x000000010b007836 */ /* 0x001fca0000000000 */
[----:B-1----:R-:W-:-:S13]  /*0040*/  ISETP.GE.AND P0, PT, R0, UR4, PT ;  /* 0x0000000400007c0c */ /* 0x002fda000bf06270 */
[----:B------:R-:W-:Y:S05]  /*0050*/  @P0 EXIT ;  /* 0x000000000000094d */ /* 0x000fea0003800000 */
[----:B------:R-:W0:Y:S01]  /*0060*/  LDC.64 R2, c[0x0][0x380] ;  /* 0x0000e000ff027b82 */ /* 0x000e220000000a00 */
[----:B------:R-:W-:Y:S01]  /*0070*/  IMAD.MOV.U32 R8, RZ, RZ, 0x1 ;  /* 0x00000001ff087424 */ /* 0x000fe200078e00ff */
[----:B------:R-:W1:Y:S01]  /*0080*/  LDCU.64 UR4, c[0x0][0x358] ;  /* 0x00006b00ff0477ac */ /* 0x000e620008000a00 */
[----:B------:R-:W2:Y:S05]  /*0090*/  LDCU UR6, c[0x0][0x388] ;  /* 0x00007100ff0677ac */ /* 0x000eaa0008000800 */
[----:B------:R-:W3:Y:S01]  /*00a0*/  LDC.64 R6, c[0x0][0x380] ;  /* 0x0000e000ff067b82 */ /* 0x000ee20000000a00 */
[----:B012---:R-:W-:-:S07]  /*00b0*/  IMAD.WIDE.U32 R2, R11, 0x4, R2 ;  /* 0x000000040b027825 */ /* 0x007fce00078e0002 */
.L_x_1:
[----:B------:R-:W-:-:S05]  /*00c0*/  SHF.L.U32 R8, R8, 0x1, RZ ;  /* 0x0000000108087819 */ /* 0x000fca00000006ff */
[----:B------:R-:W-:-:S05]  /*00d0*/  VIADD R4, R8, 0xffffffff ;  /* 0xffffffff08047836 */ /* 0x000fca0000000000 */
[----:B------:R-:W-:-:S13]  /*00e0*/  LOP3.LUT P0, RZ, R4, R11, RZ, 0xc0, !PT ;  /* 0x0000000b04ff7212 */ /* 0x000fda000780c0ff */
[----:B0-----:R-:W-:Y:S05]  /*00f0*/  @P0 BRA `(.L_x_0) ;  /* 0x0000000000140947 */ /* 0x001fea0003800000 */
[----:B---3--:R-:W-:Y:S01]  /*0100*/  IMAD.WIDE.U32 R4, R0, 0x4, R6 ;  /* 0x0000000400047825 */ /* 0x008fe200078e0006 */
[----:B------:R-:W2:Y:S05]  /*0110*/  LDG.E R9, desc[UR4][R2.64] ;  /* 0x0000000402097981 */ /* 0x000eaa000c1e1900 */
[----:B------:R-:W2:Y:S02]  /*0120*/  LDG.E R4, desc[UR4][R4.64] ;  /* 0x0000000404047981 */ /* 0x000ea4000c1e1900 */
[----:B--2---:R-:W-:-:S05]  /*0130*/  IADD3 R9, PT, PT, R4, R9, RZ ;  /* 0x0000000904097210 */ /* 0x004fca0007ffe0ff */
[----:B------:R0:W-:Y:S02]  /*0140*/  STG.E desc[UR4][R2.64], R9 ;  /* 0x0000000902007986 */ /* 0x0001e4000c101904 */
.L_x_0:
[----:B------:R-:W-:Y:S01]  /*0150*/  IADD3 R0, PT, PT, R8, R11, RZ ;  /* 0x0000000b08007210 */ /* 0x000fe20007ffe0ff */
[----:B------:R-:W-:Y:S05]  /*0160*/  WARPSYNC.ALL ;  /* 0x0000000000007948 */ /* 0x000fea0003800000 */
[----:B------:R-:W-:Y:S01]  /*0170*/  BAR.SYNC.DEFER_BLOCKING 0x0 ;  /* 0x0000000000007b1d */ /* 0x000fe20000010000 */
[----:B------:R-:W-:-:S13]  /*0180*/  ISETP.GE.AND P0, PT, R0, UR6, PT ;  /* 0x0000000600007c0c */ /* 0x000fda000bf06270 */
[----:B------:R-:W-:Y:S05]  /*0190*/  @!P0 BRA `(.L_x_1) ;  /* 0xfffffffc00c88947 */ /* 0x000fea000383ffff */
[----:B------:R-:W-:Y:S05]  /*01a0*/  EXIT ;  /* 0x000000000000794d */ /* 0x000fea0003800000 */
.L_x_2:
[----:B------:R-:W-:-:S00]  /*01b0*/  BRA `(.L_x_2) ;  /* 0xfffffffc00fc7947 */ /* 0x000fc0000383ffff */
[----:B------:R-:W-:-:S00]  /*01c0*/  NOP ;  /* 0x0000000000007918 */ /* 0x000fc00000000000 */
        /* <DEDUP_REMOVED lines=11> */
.L_x_11:


//--------------------- .text._Z12searchLetterPcS_S_PiS0_i --------------------------
	.section	.text._Z12searchLetterPcS_S_PiS0_i,"ax",@progbits
	.align	128
        .global         _Z12searchLetterPcS_S_PiS0_i
        .type           _Z12searchLetterPcS_S_PiS0_i,@function
        .size           _Z12searchLetterPcS_S_PiS0_i,(.L_x_12 - _Z12searchLetterPcS_S_PiS0_i)
        .other          _Z12searchLetterPcS_S_PiS0_i,@"STO_CUDA_ENTRY STV_DEFAULT"
_Z12searchLetterPcS_S_PiS0_i:
.text._Z12searchLetterPcS_S_PiS0_i:
[----:B------:R-:W-:Y:S01]  /*0000*/  LDC R1, c[0x0][0x37c] ;  /* 0x0000df00ff017b82 */ /* 0x000fe20000000800 */
[----:B------:R-:W0:Y:S01]  /*0010*/  S2R R13, SR_CTAID.X ;  /* 0x00000000000d7919 */ /* 0x000e220000002500 */
[----:B------:R-:W0:Y:S06]  /*0020*/  LDCU UR6, c[0x0][0x360] ;  /* 0x00006c00ff0677ac */ /* 0x000e2c0008000800 */
[----:B------:R-:W1:Y:S01]  /*0030*/  LDC.64 R4, c[0x0][0x390] ;  /* 0x0000e400ff047b82 */ /* 0x000e620000000a00 */
[----:B------:R-:W0:Y:S01]  /*0040*/  S2R R8, SR_TID.X ;  /* 0x0000000000087919 */ /* 0x000e220000002100 */
[----:B------:R-:W2:Y:S01]  /*0050*/  LDCU.64 UR8, c[0x0][0x388] ;  /* 0x00007100ff0877ac */ /* 0x000ea20008000a00 */
[----:B------:R-:W1:Y:S05]  /*0060*/  LDCU.64 UR4, c[0x0][0x358] ;  /* 0x00006b00ff0477ac */ /* 0x000e6a0008000a00 */
[----:B------:R-:W3:Y:S01]  /*0070*/  LDC.64 R2, c[0x0][0x398] ;  /* 0x0000e600ff027b82 */ /* 0x000ee20000000a00 */
[----:B-1----:R-:W4:Y:S01]  /*0080*/  LDG.E.U8 R4, desc[UR4][R4.64] ;  /* 0x0000000404047981 */ /* 0x002f22000c1e1100 */
[----:B0-----:R-:W-:-:S05]  /*0090*/  IMAD R9, R13, UR6, R8 ;  /* 0x000000060d097c24 */ /* 0x001fca000f8e0208 */
[----:B------:R-:W-:Y:S02]  /*00a0*/  SHF.R.S32.HI R0, RZ, 0x1f, R9 ;  /* 0x0000001fff007819 */ /* 0x000fe40000011409 */
[----:B--2---:R-:W-:-:S04]  /*00b0*/  IADD3 R6, P0, PT, R9, UR8, RZ ;  /* 0x0000000809067c10 */ /* 0x004fc8000ff1e0ff */
[----:B------:R-:W-:-:S05]  /*00c0*/  IADD3.X R7, PT, PT, R0, UR9, RZ, P0, !PT ;  /* 0x0000000900077c10 */ /* 0x000fca00087fe4ff */
[----:B------:R-:W4:Y:S01]  /*00d0*/  LDG.E.U8 R11, desc[UR4][R6.64] ;  /* 0x00000004060b7981 */ /* 0x000f22000c1e1100 */
[----:B------:R-:W-:Y:S01]  /*00e0*/  BSSY.RECONVERGENT B0, `(.L_x_3) ;  /* 0x000000d000007945 */ /* 0x000fe20003800200 */
[----:B---3--:R-:W-:Y:S01]  /*00f0*/  IMAD.WIDE R2, R9, 0x4, R2 ;  /* 0x0000000409027825 */ /* 0x008fe200078e0202 */
[----:B----4-:R-:W-:-:S13]  /*0100*/  ISETP.NE.AND P0, PT, R4, R11, PT ;  /* 0x0000000b0400720c */ /* 0x010fda0003f05270 */
[----:B------:R-:W-:Y:S05]  /*0110*/  @P0 BRA `(.L_x_4) ;  /* 0x0000000000200947 */ /* 0x000fea0003800000 */
[----:B------:R-:W-:Y:S01]  /*0120*/  IMAD.MOV.U32 R11, RZ, RZ, 0x1 ;  /* 0x00000001ff0b7424 */ /* 0x000fe200078e00ff */
[----:B------:R-:W0:Y:S04]  /*0130*/  LDCU.64 UR6, c[0x0][0x380] ;  /* 0x00007000ff0677ac */ /* 0x000e280008000a00 */
[----:B------:R1:W-:Y:S04]  /*0140*/  STG.E desc[UR4][R2.64], R11 ;  /* 0x0000000b02007986 */ /* 0x0003e8000c101904 */
[----:B------:R-:W2:Y:S01]  /*0150*/  LDG.E.U8 R7, desc[UR4][R6.64] ;  /* 0x0000000406077981 */ /* 0x000ea2000c1e1100 */
[----:B0-----:R-:W-:-:S04]  /*0160*/  IADD3 R4, P0, PT, R9, UR6, RZ ;  /* 0x0000000609047c10 */ /* 0x001fc8000ff1e0ff */
[----:B------:R-:W-:-:S05]  /*0170*/  IADD3.X R5, PT, PT, R0, UR7, RZ, P0, !PT ;  /* 0x0000000700057c10 */ /* 0x000fca00087fe4ff */
[----:B--2---:R1:W-:Y:S01]  /*0180*/  STG.E.U8 desc[UR4][R4.64], R7 ;  /* 0x0000000704007986 */ /* 0x0043e2000c101104 */
[----:B------:R-:W-:Y:S05]  /*0190*/  BRA `(.L_x_5) ;  /* 0x0000000000047947 */ /* 0x000fea0003800000 */
.L_x_4:
[----:B------:R0:W-:Y:S02]  /*01a0*/  STG.E desc[UR4][R2.64], RZ ;  /* 0x000000ff02007986 */ /* 0x0001e4000c101904 */
.L_x_5:
[----:B------:R-:W-:Y:S05]  /*01b0*/  BSYNC.RECONVERGENT B0 ;  /* 0x0000000000007941 */ /* 0x000fea0003800200 */
.L_x_3:
[----:B------:R-:W2:Y:S02]  /*01c0*/  LDCU UR6, c[0x0][0x3a8] ;  /* 0x00007500ff0677ac */ /* 0x000ea40008000800 */
[----:B--2---:R-:W-:Y:S01]  /*01d0*/  UISETP.GE.AND UP0, UPT, UR6, 0x2, UPT ;  /* 0x000000020600788c */ /* 0x004fe2000bf06270 */
[----:B------:R-:W-:Y:S08]  /*01e0*/  BAR.SYNC.DEFER_BLOCKING 0x0 ;  /* 0x0000000000007b1d */ /* 0x000ff00000010000 */
[----:B------:R-:W-:Y:S05]  /*01f0*/  BRA.U !UP0, `(.L_x_6) ;  /* 0x0000000108447547 */ /* 0x000fea000b800000 */
[----:B-1----:R-:W-:Y:S01]  /*0200*/  IMAD.MOV.U32 R5, RZ, RZ, 0x1 ;  /* 0x00000001ff057424 */ /* 0x002fe200078e00ff */
[----:B------:R-:W1:Y:S06]  /*0210*/  LDCU UR6, c[0x0][0x3a8] ;  /* 0x00007500ff0677ac */ /* 0x000e6c0008000800 */
.L_x_9:
[----:B------:R-:W-:Y:S01]  /*0220*/  IMAD.SHL.U32 R6, R5, 0x2, RZ ;  /* 0x0000000205067824 */ /* 0x000fe200078e00ff */
[----:B------:R-:W-:Y:S04]  /*0230*/  BSSY.RECONVERGENT B0, `(.L_x_7) ;  /* 0x0000009000007945 */ /* 0x000fe80003800200 */
[----:B------:R-:W-:-:S04]  /*0240*/  IADD3 R0, PT, PT, R6, -0x1, RZ ;  /* 0xffffffff06007810 */ /* 0x000fc80007ffe0ff */
[----:B------:R-:W-:-:S13]  /*0250*/  LOP3.LUT P0, RZ, R0, R9, RZ, 0xc0, !PT ;  /* 0x0000000900ff7212 */ /* 0x000fda000780c0ff */
[----:B--2---:R-:W-:Y:S05]  /*0260*/  @P0 BRA `(.L_x_8) ;  /* 0x0000000000140947 */ /* 0x004fea0003800000 */
[----:B------:R-:W-:Y:S01]  /*0270*/  IMAD.WIDE R4, R5, 0x4, R2 ;  /* 0x0000000405047825 */ /* 0x000fe200078e0202 */
[----:B------:R-:W2:Y:S05]  /*0280*/  LDG.E R7, desc[UR4][R2.64] ;  /* 0x0000000402077981 */ /* 0x000eaa000c1e1900 */
[----:B------:R-:W2:Y:S02]  /*0290*/  LDG.E R4, desc[UR4][R4.64] ;  /* 0x0000000404047981 */ /* 0x000ea4000c1e1900 */
[----:B--2---:R-:W-:-:S05]  /*02a0*/  IMAD.IADD R7, R4, 0x1, R7 ;  /* 0x0000000104077824 */ /* 0x004fca00078e0207 */
[----:B------:R2:W-:Y:S02]  /*02b0*/  STG.E desc[UR4][R2.64], R7 ;  /* 0x0000000702007986 */ /* 0x0005e4000c101904 */
.L_x_8:
[----:B-1----:R-:W-:Y:S05]  /*02c0*/  BSYNC.RECONVERGENT B0 ;  /* 0x0000000000007941 */ /* 0x002fea0003800200 */
.L_x_7:
[----:B------:R-:W-:Y:S01]  /*02d0*/  BAR.SYNC.DEFER_BLOCKING 0x0 ;  /* 0x0000000000007b1d */ /* 0x000fe20000010000 */
[----:B------:R-:W-:Y:S02]  /*02e0*/  ISETP.GE.AND P0, PT, R6, UR6, PT ;  /* 0x0000000606007c0c */ /* 0x000fe4000bf06270 */
[----:B------:R-:W-:-:S11]  /*02f0*/  MOV R5, R6 ;  /* 0x0000000600057202 */ /* 0x000fd60000000f00 */
[----:B------:R-:W-:Y:S05]  /*0300*/  @!P0 BRA `(.L_x_9) ;  /* 0xfffffffc00c48947 */ /* 0x000fea000383ffff */
.L_x_6:
[----:B------:R-:W-:-:S13]  /*0310*/  ISETP.NE.AND P0, PT, R8, RZ, PT ;  /* 0x000000ff0800720c */ /* 0x000fda0003f05270 */
[----:B------:R-:W-:Y:S05]  /*0320*/  @P0 EXIT ;  /* 0x000000000000094d */ /* 0x000fea0003800000 */
[----:B012---:R-:W2:Y:S01]  /*0330*/  LDG.E R3, desc[UR4][R2.64] ;  /* 0x0000000402037981 */ /* 0x007ea2000c1e1900 */
[----:B------:R-:W0:Y:S02]  /*0340*/  LDC.64 R4, c[0x0][0x3a0] ;  /* 0x0000e800ff047b82 */ /* 0x000e240000000a00 */
[----:B0-----:R-:W-:-:S05]  /*0350*/  IMAD.WIDE.U32 R4, R13, 0x4, R4 ;  /* 0x000000040d047825 */ /* 0x001fca00078e0004 */
[----:B--2---:R-:W-:Y:S01]  /*0360*/  STG.E desc[UR4][R4.64], R3 ;  /* 0x0000000304007986 */ /* 0x004fe2000c101904 */
[----:B------:R-:W-:Y:S05]  /*0370*/  EXIT ;  /* 0x000000000000794d */ /* 0x000fea0003800000 */
.L_x_10:
        /* <DEDUP_REMOVED lines=16> */
.L_x_12:


//--------------------- .nv.shared.reserved.0     --------------------------
	.section	.nv.shared.reserved.0,"aw",@nobits
	.weak		__nv_reservedSMEM_offset_0_alias
	.size		__nv_reservedSMEM_offset_0_alias, 0, 64
	.other		__nv_reservedSMEM_offset_0_alias,@"STO_CUDA_RESERVED_SHARED STV_DEFAULT"
__nv_reservedSMEM_offset_0_alias:
	.zero		0
	.zero		64


//--------------------- .nv.constant0._Z11count_finalPii --------------------------
	.section	.nv.constant0._Z11count_finalPii,"a",@progbits
	.sectionflags	@""
	.align	4
.nv.constant0._Z11count_finalPii:
	.zero		908


//--------------------- .nv.constant0._Z12searchLetterPcS_S_PiS0_i --------------------------
	.section	.nv.constant0._Z12searchLetterPcS_S_PiS0_i,"a",@progbits
	.sectionflags	@""
	.align	4
.nv.constant0._Z12searchLetterPcS_S_PiS0_i:
	.zero		940


//--------------------- SYMBOLS --------------------------

	.type		.nv.reservedSmem.offset0,@object
	.size		.nv.reservedSmem.offset0,0x4
